//
// Generated by NVIDIA NVVM Compiler
//
// Compiler Build ID: CL-36424714
// Cuda compilation tools, release 13.0, V13.0.88
// Based on NVVM 20.0.0
//

.version 9.0
.target sm_100
.address_size 64

	// .globl	_Z4add0iPfS_

.visible .entry _Z4add0iPfS_(
	.param .u32 _Z4add0iPfS__param_0,
	.param .u64 .ptr .align 1 _Z4add0iPfS__param_1,
	.param .u64 .ptr .align 1 _Z4add0iPfS__param_2
)
{
	.reg .pred 	%p<7>;
	.reg .b32 	%r<31>;
	.reg .b32 	%f<16>;
	.reg .b64 	%rd<18>;

	ld.param.u32 	%r12, [_Z4add0iPfS__param_0];
	ld.param.u64 	%rd3, [_Z4add0iPfS__param_1];
	ld.param.u64 	%rd4, [_Z4add0iPfS__param_2];
	cvta.to.global.u64 	%rd1, %rd4;
	cvta.to.global.u64 	%rd2, %rd3;
	mov.u32 	%r13, %ctaid.x;
	mov.u32 	%r14, %ntid.x;
	mov.u32 	%r15, %tid.x;
	mad.lo.s32 	%r29, %r13, %r14, %r15;
	mov.u32 	%r16, %nctaid.x;
	mul.lo.s32 	%r2, %r16, %r14;
	setp.ge.s32 	%p1, %r29, %r12;
	@%p1 bra 	$L__BB0_7;
	add.s32 	%r17, %r29, %r2;
	max.s32 	%r18, %r12, %r17;
	setp.lt.s32 	%p2, %r17, %r12;
	selp.u32 	%r19, 1, 0, %p2;
	add.s32 	%r20, %r17, %r19;
	sub.s32 	%r21, %r18, %r20;
	div.u32 	%r22, %r21, %r2;
	add.s32 	%r3, %r22, %r19;
	and.b32  	%r23, %r3, 3;
	setp.eq.s32 	%p3, %r23, 3;
	@%p3 bra 	$L__BB0_4;
	add.s32 	%r24, %r3, 1;
	and.b32  	%r25, %r24, 3;
	neg.s32 	%r27, %r25;
$L__BB0_3:
	.pragma "nounroll";
	mul.wide.s32 	%rd5, %r29, 4;
	add.s64 	%rd6, %rd1, %rd5;
	add.s64 	%rd7, %rd2, %rd5;
	ld.global.f32 	%f1, [%rd7];
	ld.global.f32 	%f2, [%rd6];
	add.f32 	%f3, %f1, %f2;
	st.global.f32 	[%rd6], %f3;
	add.s32 	%r29, %r29, %r2;
	add.s32 	%r27, %r27, 1;
	setp.ne.s32 	%p4, %r27, 0;
	@%p4 bra 	$L__BB0_3;
$L__BB0_4:
	setp.lt.u32 	%p5, %r3, 3;
	@%p5 bra 	$L__BB0_7;
	mul.wide.s32 	%rd11, %r2, 4;
	shl.b32 	%r26, %r2, 2;
$L__BB0_6:
	mul.wide.s32 	%rd8, %r29, 4;
	add.s64 	%rd9, %rd2, %rd8;
	ld.global.f32 	%f4, [%rd9];
	add.s64 	%rd10, %rd1, %rd8;
	ld.global.f32 	%f5, [%rd10];
	add.f32 	%f6, %f4, %f5;
	st.global.f32 	[%rd10], %f6;
	add.s64 	%rd12, %rd9, %rd11;
	ld.global.f32 	%f7, [%rd12];
	add.s64 	%rd13, %rd10, %rd11;
	ld.global.f32 	%f8, [%rd13];
	add.f32 	%f9, %f7, %f8;
	st.global.f32 	[%rd13], %f9;
	add.s64 	%rd14, %rd12, %rd11;
	ld.global.f32 	%f10, [%rd14];
	add.s64 	%rd15, %rd13, %rd11;
	ld.global.f32 	%f11, [%rd15];
	add.f32 	%f12, %f10, %f11;
	st.global.f32 	[%rd15], %f12;
	add.s64 	%rd16, %rd14, %rd11;
	ld.global.f32 	%f13, [%rd16];
	add.s64 	%rd17, %rd15, %rd11;
	ld.global.f32 	%f14, [%rd17];
	add.f32 	%f15, %f13, %f14;
	st.global.f32 	[%rd17], %f15;
	add.s32 	%r29, %r26, %r29;
	setp.lt.s32 	%p6, %r29, %r12;
	@%p6 bra 	$L__BB0_6;
$L__BB0_7:
	ret;

}
	// .globl	_Z4add1iPfS_
.visible .entry _Z4add1iPfS_(
	.param .u32 _Z4add1iPfS__param_0,
	.param .u64 .ptr .align 1 _Z4add1iPfS__param_1,
	.param .u64 .ptr .align 1 _Z4add1iPfS__param_2
)
{
	.reg .pred 	%p<7>;
	.reg .b32 	%r<31>;
	.reg .b32 	%f<16>;
	.reg .b64 	%rd<18>;

	ld.param.u32 	%r12, [_Z4add1iPfS__param_0];
	ld.param.u64 	%rd3, [_Z4add1iPfS__param_1];
	ld.param.u64 	%rd4, [_Z4add1iPfS__param_2];
	cvta.to.global.u64 	%rd1, %rd4;
	cvta.to.global.u64 	%rd2, %rd3;
	mov.u32 	%r13, %ctaid.x;
	mov.u32 	%r14, %ntid.x;
	mov.u32 	%r15, %tid.x;
	mad.lo.s32 	%r29, %r13, %r14, %r15;
	mov.u32 	%r16, %nctaid.x;
	mul.lo.s32 	%r2, %r16, %r14;
	setp.ge.s32 	%p1, %r29, %r12;
	@%p1 bra 	$L__BB1_7;
	add.s32 	%r17, %r29, %r2;
	max.s32 	%r18, %r12, %r17;
	setp.lt.s32 	%p2, %r17, %r12;
	selp.u32 	%r19, 1, 0, %p2;
	add.s32 	%r20, %r17, %r19;
	sub.s32 	%r21, %r18, %r20;
	div.u32 	%r22, %r21, %r2;
	add.s32 	%r3, %r22, %r19;
	and.b32  	%r23, %r3, 3;
	setp.eq.s32 	%p3, %r23, 3;
	@%p3 bra 	$L__BB1_4;
	add.s32 	%r24, %r3, 1;
	and.b32  	%r25, %r24, 3;
	neg.s32 	%r27, %r25;
$L__BB1_3:
	.pragma "nounroll";
	mul.wide.s32 	%rd5, %r29, 4;
	add.s64 	%rd6, %rd1, %rd5;
	add.s64 	%rd7, %rd2, %rd5;
	ld.global.f32 	%f1, [%rd7];
	ld.global.f32 	%f2, [%rd6];
	add.f32 	%f3, %f1, %f2;
	st.global.f32 	[%rd6], %f3;
	add.s32 	%r29, %r29, %r2;
	add.s32 	%r27, %r27, 1;
	setp.ne.s32 	%p4, %r27, 0;
	@%p4 bra 	$L__BB1_3;
$L__BB1_4:
	setp.lt.u32 	%p5, %r3, 3;
	@%p5 bra 	$L__BB1_7;
	mul.wide.s32 	%rd11, %r2, 4;
	shl.b32 	%r26, %r2, 2;
$L__BB1_6:
	mul.wide.s32 	%rd8, %r29, 4;
	add.s64 	%rd9, %rd2, %rd8;
	ld.global.f32 	%f4, [%rd9];
	add.s64 	%rd10, %rd1, %rd8;
	ld.global.f32 	%f5, [%rd10];
	add.f32 	%f6, %f4, %f5;
	st.global.f32 	[%rd10], %f6;
	add.s64 	%rd12, %rd9, %rd11;
	ld.global.f32 	%f7, [%rd12];
	add.s64 	%rd13, %rd10, %rd11;
	ld.global.f32 	%f8, [%rd13];
	add.f32 	%f9, %f7, %f8;
	st.global.f32 	[%rd13], %f9;
	add.s64 	%rd14, %rd12, %rd11;
	ld.global.f32 	%f10, [%rd14];
	add.s64 	%rd15, %rd13, %rd11;
	ld.global.f32 	%f11, [%rd15];
	add.f32 	%f12, %f10, %f11;
	st.global.f32 	[%rd15], %f12;
	add.s64 	%rd16, %rd14, %rd11;
	ld.global.f32 	%f13, [%rd16];
	add.s64 	%rd17, %rd15, %rd11;
	ld.global.f32 	%f14, [%rd17];
	add.f32 	%f15, %f13, %f14;
	st.global.f32 	[%rd17], %f15;
	add.s32 	%r29, %r26, %r29;
	setp.lt.s32 	%p6, %r29, %r12;
	@%p6 bra 	$L__BB1_6;
$L__BB1_7:
	ret;

}
	// .globl	_Z4add2iPfS_
.visible .entry _Z4add2iPfS_(
	.param .u32 _Z4add2iPfS__param_0,
	.param .u64 .ptr .align 1 _Z4add2iPfS__param_1,
	.param .u64 .ptr .align 1 _Z4add2iPfS__param_2
)
{
	.reg .pred 	%p<7>;
	.reg .b32 	%r<31>;
	.reg .b32 	%f<16>;
	.reg .b64 	%rd<18>;

	ld.param.u32 	%r12, [_Z4add2iPfS__param_0];
	ld.param.u64 	%rd3, [_Z4add2iPfS__param_1];
	ld.param.u64 	%rd4, [_Z4add2iPfS__param_2];
	cvta.to.global.u64 	%rd1, %rd4;
	cvta.to.global.u64 	%rd2, %rd3;
	mov.u32 	%r13, %ctaid.x;
	mov.u32 	%r14, %ntid.x;
	mov.u32 	%r15, %tid.x;
	mad.lo.s32 	%r29, %r13, %r14, %r15;
	mov.u32 	%r16, %nctaid.x;
	mul.lo.s32 	%r2, %r16, %r14;
	setp.ge.s32 	%p1, %r29, %r12;
	@%p1 bra 	$L__BB2_7;
	add.s32 	%r17, %r29, %r2;
	max.s32 	%r18, %r12, %r17;
	setp.lt.s32 	%p2, %r17, %r12;
	selp.u32 	%r19, 1, 0, %p2;
	add.s32 	%r20, %r17, %r19;
	sub.s32 	%r21, %r18, %r20;
	div.u32 	%r22, %r21, %r2;
	add.s32 	%r3, %r22, %r19;
	and.b32  	%r23, %r3, 3;
	setp.eq.s32 	%p3, %r23, 3;
	@%p3 bra 	$L__BB2_4;
	add.s32 	%r24, %r3, 1;
	and.b32  	%r25, %r24, 3;
	neg.s32 	%r27, %r25;
$L__BB2_3:
	.pragma "nounroll";
	mul.wide.s32 	%rd5, %r29, 4;
	add.s64 	%rd6, %rd1, %rd5;
	add.s64 	%rd7, %rd2, %rd5;
	ld.global.f32 	%f1, [%rd7];
	ld.global.f32 	%f2, [%rd6];
	add.f32 	%f3, %f1, %f2;
	st.global.f32 	[%rd6], %f3;
	add.s32 	%r29, %r29, %r2;
	add.s32 	%r27, %r27, 1;
	setp.ne.s32 	%p4, %r27, 0;
	@%p4 bra 	$L__BB2_3;
$L__BB2_4:
	setp.lt.u32 	%p5, %r3, 3;
	@%p5 bra 	$L__BB2_7;
	mul.wide.s32 	%rd11, %r2, 4;
	shl.b32 	%r26, %r2, 2;
$L__BB2_6:
	mul.wide.s32 	%rd8, %r29, 4;
	add.s64 	%rd9, %rd2, %rd8;
	ld.global.f32 	%f4, [%rd9];
	add.s64 	%rd10, %rd1, %rd8;
	ld.global.f32 	%f5, [%rd10];
	add.f32 	%f6, %f4, %f5;
	st.global.f32 	[%rd10], %f6;
	add.s64 	%rd12, %rd9, %rd11;
	ld.global.f32 	%f7, [%rd12];
	add.s64 	%rd13, %rd10, %rd11;
	ld.global.f32 	%f8, [%rd13];
	add.f32 	%f9, %f7, %f8;
	st.global.f32 	[%rd13], %f9;
	add.s64 	%rd14, %rd12, %rd11;
	ld.global.f32 	%f10, [%rd14];
	add.s64 	%rd15, %rd13, %rd11;
	ld.global.f32 	%f11, [%rd15];
	add.f32 	%f12, %f10, %f11;
	st.global.f32 	[%rd15], %f12;
	add.s64 	%rd16, %rd14, %rd11;
	ld.global.f32 	%f13, [%rd16];
	add.s64 	%rd17, %rd15, %rd11;
	ld.global.f32 	%f14, [%rd17];
	add.f32 	%f15, %f13, %f14;
	st.global.f32 	[%rd17], %f15;
	add.s32 	%r29, %r26, %r29;
	setp.lt.s32 	%p6, %r29, %r12;
	@%p6 bra 	$L__BB2_6;
$L__BB2_7:
	ret;

}


// ===== COMPILED SASS (sm_100) =====

	.target	sm_100

	.elftype	@"ET_EXEC"


//--------------------- .note.nv.tkinfo           --------------------------
	.section	.note.nv.tkinfo,"",@"SHT_NOTE"
	.sectionflags	@"SHF_NOTE_NV_TKINFO"
	.tkinfo
        /*0018*/ 	.word	0x00000002
        /*0030*/ 	.string	""
        /*0030*/ 	.string	"ptxas"
        /*0030*/ 	.string	"Cuda compilation tools, release 13.0, V13.0.88"
        /*0030*/ 	.string	"Build cuda_13.0.r13.0/compiler.36424714_0"
        /*0030*/ 	.string	"-arch sm_100 -m 64 "



//--------------------- .note.nv.cuinfo           --------------------------
	.section	.note.nv.cuinfo,"",@"SHT_NOTE"
	.sectionflags	@"SHF_NOTE_NV_CUINFO"
        /*0018*/ 	.short	0x0002
        /*001a*/ 	.short	0x0064
        /*001c*/ 	.short	0x0082
	.zero		2


//--------------------- .nv.info                  --------------------------
	.section	.nv.info,"",@"SHT_CUDA_INFO"
	.align	4


	//----- nvinfo : EIATTR_REGCOUNT
	.align		4
        /*0000*/ 	.byte	0x04, 0x2f
        /*0002*/ 	.short	(.L_1 - .L_0)
	.align		4
.L_0:
        /*0004*/ 	.word	index@(_Z4add0iPfS_)
        /*0008*/ 	.word	0x00000018


	//----- nvinfo : EIATTR_FRAME_SIZE
	.align		4
.L_1:
        /*000c*/ 	.byte	0x04, 0x11
        /*000e*/ 	.short	(.L_3 - .L_2)
	.align		4
.L_2:
        /*0010*/ 	.word	index@(_Z4add0iPfS_)
        /*0014*/ 	.word	0x00000000


	//----- nvinfo : EIATTR_REGCOUNT
	.align		4
.L_3:
        /*0018*/ 	.byte	0x04, 0x2f
        /*001a*/ 	.short	(.L_5 - .L_4)
	.align		4
.L_4:
        /*001c*/ 	.word	index@(_Z4add1iPfS_)
        /*0020*/ 	.word	0x00000018


	//----- nvinfo : EIATTR_FRAME_SIZE
	.align		4
.L_5:
        /*0024*/ 	.byte	0x04, 0x11
        /*0026*/ 	.short	(.L_7 - .L_6)
	.align		4
.L_6:
        /*0028*/ 	.word	index@(_Z4add1iPfS_)
        /*002c*/ 	.word	0x00000000


	//----- nvinfo : EIATTR_REGCOUNT
	.align		4
.L_7:
        /*0030*/ 	.byte	0x04, 0x2f
        /*0032*/ 	.short	(.L_9 - .L_8)
	.align		4
.L_8:
        /*0034*/ 	.word	index@(_Z4add2iPfS_)
        /*0038*/ 	.word	0x00000018


	//----- nvinfo : EIATTR_FRAME_SIZE
	.align		4
.L_9:
        /*003c*/ 	.byte	0x04, 0x11
        /*003e*/ 	.short	(.L_11 - .L_10)
	.align		4
.L_10:
        /*0040*/ 	.word	index@(_Z4add2iPfS_)
        /*0044*/ 	.word	0x00000000


	//----- nvinfo : EIATTR_MIN_STACK_SIZE
	.align		4
.L_11:
        /*0048*/ 	.byte	0x04, 0x12
        /*004a*/ 	.short	(.L_13 - .L_12)
	.align		4
.L_12:
        /*004c*/ 	.word	index@(_Z4add2iPfS_)
        /*0050*/ 	.word	0x00000000


	//----- nvinfo : EIATTR_MIN_STACK_SIZE
	.align		4
.L_13:
        /*0054*/ 	.byte	0x04, 0x12
        /*0056*/ 	.short	(.L_15 - .L_14)
	.align		4
.L_14:
        /*0058*/ 	.word	index@(_Z4add1iPfS_)
        /*005c*/ 	.word	0x00000000


	//----- nvinfo : EIATTR_MIN_STACK_SIZE
	.align		4
.L_15:
        /*0060*/ 	.byte	0x04, 0x12
        /*0062*/ 	.short	(.L_17 - .L_16)
	.align		4
.L_16:
        /*0064*/ 	.word	index@(_Z4add0iPfS_)
        /*0068*/ 	.word	0x00000000
.L_17:


//--------------------- .nv.compat                --------------------------
	.section	.nv.compat,"",@"SHT_CUDA_COMPAT_INFO"
	.align	4
        /*0000*/ 	.byte	0x02, 0x09, 0x00, 0x00, 0x02, 0x02, 0x01, 0x00, 0x02, 0x05, 0x05, 0x00, 0x03, 0x07, 0x01, 0x01
        /*0010*/ 	.byte	0x02, 0x03, 0x00, 0x00, 0x02, 0x06, 0x01, 0x00, 0x04, 0x0b, 0x08, 0x00, 0x09, 0x00, 0x00, 0x00
        /*0020*/ 	.byte	0x00, 0x00, 0x00, 0x00


//--------------------- .nv.info._Z4add2iPfS_     --------------------------
	.section	.nv.info._Z4add2iPfS_,"",@"SHT_CUDA_INFO"
	.sectionflags	@""
	.align	4


	//----- nvinfo : EIATTR_CUDA_API_VERSION
	.align		4
        /*0000*/ 	.byte	0x04, 0x37
        /*0002*/ 	.short	(.L_19 - .L_18)
.L_18:
        /*0004*/ 	.word	0x00000082


	//----- nvinfo : EIATTR_KPARAM_INFO
	.align		4
.L_19:
        /*0008*/ 	.byte	0x04, 0x17
        /*000a*/ 	.short	(.L_21 - .L_20)
.L_20:
        /*000c*/ 	.word	0x00000000
        /*0010*/ 	.short	0x0002
        /*0012*/ 	.short	0x0010
        /*0014*/ 	.byte	0x00, 0xf5, 0x21, 0x00


	//----- nvinfo : EIATTR_KPARAM_INFO
	.align		4
.L_21:
        /*0018*/ 	.byte	0x04, 0x17
        /*001a*/ 	.short	(.L_23 - .L_22)
.L_22:
        /*001c*/ 	.word	0x00000000
        /*0020*/ 	.short	0x0001
        /*0022*/ 	.short	0x0008
        /*0024*/ 	.byte	0x00, 0xf5, 0x21, 0x00


	//----- nvinfo : EIATTR_KPARAM_INFO
	.align		4
.L_23:
        /*0028*/ 	.byte	0x04, 0x17
        /*002a*/ 	.short	(.L_25 - .L_24)
.L_24:
        /*002c*/ 	.word	0x00000000
        /*0030*/ 	.short	0x0000
        /*0032*/ 	.short	0x0000
        /*0034*/ 	.byte	0x00, 0xf0, 0x11, 0x00


	//----- nvinfo : EIATTR_SPARSE_MMA_MASK
	.align		4
.L_25:
        /*0038*/ 	.byte	0x03, 0x50
        /*003a*/ 	.short	0x0000


	//----- nvinfo : EIATTR_MAXREG_COUNT
	.align		4
        /*003c*/ 	.byte	0x03, 0x1b
        /*003e*/ 	.short	0x00ff


	//----- nvinfo : EIATTR_MERCURY_ISA_VERSION
	.align		4
        /*0040*/ 	.byte	0x03, 0x5f
        /*0042*/ 	.short	0x0101


	//----- nvinfo : EIATTR_VRC_CTA_INIT_COUNT
	.align		4
        /*0044*/ 	.byte	0x02, 0x4a
	.zero		1
	.zero		1


	//----- nvinfo : EIATTR_EXIT_INSTR_OFFSETS
	.align		4
        /*0048*/ 	.byte	0x04, 0x1c
        /*004a*/ 	.short	(.L_27 - .L_26)


	//   ....[0]....
.L_26:
        /*004c*/ 	.word	0x00000090


	//   ....[1]....
        /*0050*/ 	.word	0x00000380


	//   ....[2]....
        /*0054*/ 	.word	0x00000560


	//----- nvinfo : EIATTR_CRS_STACK_SIZE
	.align		4
.L_27:
        /*0058*/ 	.byte	0x04, 0x1e
        /*005a*/ 	.short	(.L_29 - .L_28)
.L_28:
        /*005c*/ 	.word	0x00000000


	//----- nvinfo : EIATTR_CBANK_PARAM_SIZE
	.align		4
.L_29:
        /*0060*/ 	.byte	0x03, 0x19
        /*0062*/ 	.short	0x0018


	//----- nvinfo : EIATTR_PARAM_CBANK
	.align		4
        /*0064*/ 	.byte	0x04, 0x0a
        /*0066*/ 	.short	(.L_31 - .L_30)
	.align		4
.L_30:
        /*0068*/ 	.word	index@(.nv.constant0._Z4add2iPfS_)
        /*006c*/ 	.short	0x0380
        /*006e*/ 	.short	0x0018


	//----- nvinfo : EIATTR_SW_WAR
	.align		4
.L_31:
        /*0070*/ 	.byte	0x04, 0x36
        /*0072*/ 	.short	(.L_33 - .L_32)
.L_32:
        /*0074*/ 	.word	0x00000008
.L_33:


//--------------------- .nv.info._Z4add1iPfS_     --------------------------
	.section	.nv.info._Z4add1iPfS_,"",@"SHT_CUDA_INFO"
	.sectionflags	@""
	.align	4


	//----- nvinfo : EIATTR_CUDA_API_VERSION
	.align		4
        /*0000*/ 	.byte	0x04, 0x37
        /*0002*/ 	.short	(.L_35 - .L_34)
.L_34:
        /*0004*/ 	.word	0x00000082


	//----- nvinfo : EIATTR_KPARAM_INFO
	.align		4
.L_35:
        /*0008*/ 	.byte	0x04, 0x17
        /*000a*/ 	.short	(.L_37 - .L_36)
.L_36:
        /*000c*/ 	.word	0x00000000
        /*0010*/ 	.short	0x0002
        /*0012*/ 	.short	0x0010
        /*0014*/ 	.byte	0x00, 0xf5, 0x21, 0x00


	//----- nvinfo : EIATTR_KPARAM_INFO
	.align		4
.L_37:
        /*0018*/ 	.byte	0x04, 0x17
        /*001a*/ 	.short	(.L_39 - .L_38)
.L_38:
        /*001c*/ 	.word	0x00000000
        /*0020*/ 	.short	0x0001
        /*0022*/ 	.short	0x0008
        /*0024*/ 	.byte	0x00, 0xf5, 0x21, 0x00


	//----- nvinfo : EIATTR_KPARAM_INFO
	.align		4
.L_39:
        /*0028*/ 	.byte	0x04, 0x17
        /*002a*/ 	.short	(.L_41 - .L_40)
.L_40:
        /*002c*/ 	.word	0x00000000
        /*0030*/ 	.short	0x0000
        /*0032*/ 	.short	0x0000
        /*0034*/ 	.byte	0x00, 0xf0, 0x11, 0x00


	//----- nvinfo : EIATTR_SPARSE_MMA_MASK
	.align		4
.L_41:
        /*0038*/ 	.byte	0x03, 0x50
        /*003a*/ 	.short	0x0000


	//----- nvinfo : EIATTR_MAXREG_COUNT
	.align		4
        /*003c*/ 	.byte	0x03, 0x1b
        /*003e*/ 	.short	0x00ff


	//----- nvinfo : EIATTR_MERCURY_ISA_VERSION
	.align		4
        /*0040*/ 	.byte	0x03, 0x5f
        /*0042*/ 	.short	0x0101


	//----- nvinfo : EIATTR_VRC_CTA_INIT_COUNT
	.align		4
        /*0044*/ 	.byte	0x02, 0x4a
	.zero		1
	.zero		1


	//----- nvinfo : EIATTR_EXIT_INSTR_OFFSETS
	.align		4
        /*0048*/ 	.byte	0x04, 0x1c
        /*004a*/ 	.short	(.L_43 - .L_42)


	//   ....[0]....
.L_42:
        /*004c*/ 	.word	0x00000090


	//   ....[1]....
        /*0050*/ 	.word	0x00000380


	//   ....[2]....
        /*0054*/ 	.word	0x00000560


	//----- nvinfo : EIATTR_CRS_STACK_SIZE
	.align		4
.L_43:
        /*0058*/ 	.byte	0x04, 0x1e
        /*005a*/ 	.short	(.L_45 - .L_44)
.L_44:
        /*005c*/ 	.word	0x00000000


	//----- nvinfo : EIATTR_CBANK_PARAM_SIZE
	.align		4
.L_45:
        /*0060*/ 	.byte	0x03, 0x19
        /*0062*/ 	.short	0x0018


	//----- nvinfo : EIATTR_PARAM_CBANK
	.align		4
        /*0064*/ 	.byte	0x04, 0x0a
        /*0066*/ 	.short	(.L_47 - .L_46)
	.align		4
.L_46:
        /*0068*/ 	.word	index@(.nv.constant0._Z4add1iPfS_)
        /*006c*/ 	.short	0x0380
        /*006e*/ 	.short	0x0018


	//----- nvinfo : EIATTR_SW_WAR
	.align		4
.L_47:
        /*0070*/ 	.byte	0x04, 0x36
        /*0072*/ 	.short	(.L_49 - .L_48)
.L_48:
        /*0074*/ 	.word	0x00000008
.L_49:


//--------------------- .nv.info._Z4add0iPfS_     --------------------------
	.section	.nv.info._Z4add0iPfS_,"",@"SHT_CUDA_INFO"
	.sectionflags	@""
	.align	4


	//----- nvinfo : EIATTR_CUDA_API_VERSION
	.align		4
        /*0000*/ 	.byte	0x04, 0x37
        /*0002*/ 	.short	(.L_51 - .L_50)
.L_50:
        /*0004*/ 	.word	0x00000082


	//----- nvinfo : EIATTR_KPARAM_INFO
	.align		4
.L_51:
        /*0008*/ 	.byte	0x04, 0x17
        /*000a*/ 	.short	(.L_53 - .L_52)
.L_52:
        /*000c*/ 	.word	0x00000000
        /*0010*/ 	.short	0x0002
        /*0012*/ 	.short	0x0010
        /*0014*/ 	.byte	0x00, 0xf5, 0x21, 0x00


	//----- nvinfo : EIATTR_KPARAM_INFO
	.align		4
.L_53:
        /*0018*/ 	.byte	0x04, 0x17
        /*001a*/ 	.short	(.L_55 - .L_54)
.L_54:
        /*001c*/ 	.word	0x00000000
        /*0020*/ 	.short	0x0001
        /*0022*/ 	.short	0x0008
        /*0024*/ 	.byte	0x00, 0xf5, 0x21, 0x00


	//----- nvinfo : EIATTR_KPARAM_INFO
	.align		4
.L_55:
        /*0028*/ 	.byte	0x04, 0x17
        /*002a*/ 	.short	(.L_57 - .L_56)
.L_56:
        /*002c*/ 	.word	0x00000000
        /*0030*/ 	.short	0x0000
        /*0032*/ 	.short	0x0000
        /*0034*/ 	.byte	0x00, 0xf0, 0x11, 0x00


	//----- nvinfo : EIATTR_SPARSE_MMA_MASK
	.align		4
.L_57:
        /*0038*/ 	.byte	0x03, 0x50
        /*003a*/ 	.short	0x0000


	//----- nvinfo : EIATTR_MAXREG_COUNT
	.align		4
        /*003c*/ 	.byte	0x03, 0x1b
        /*003e*/ 	.short	0x00ff


	//----- nvinfo : EIATTR_MERCURY_ISA_VERSION
	.align		4
        /*0040*/ 	.byte	0x03, 0x5f
        /*0042*/ 	.short	0x0101


	//----- nvinfo : EIATTR_VRC_CTA_INIT_COUNT
	.align		4
        /*0044*/ 	.byte	0x02, 0x4a
	.zero		1
	.zero		1


	//----- nvinfo : EIATTR_EXIT_INSTR_OFFSETS
	.align		4
        /*0048*/ 	.byte	0x04, 0x1c
        /*004a*/ 	.short	(.L_59 - .L_58)


	//   ....[0]....
.L_58:
        /*004c*/ 	.word	0x00000090


	//   ....[1]....
        /*0050*/ 	.word	0x00000380


	//   ....[2]....
        /*0054*/ 	.word	0x00000560


	//----- nvinfo : EIATTR_CRS_STACK_SIZE
	.align		4
.L_59:
        /*0058*/ 	.byte	0x04, 0x1e
        /*005a*/ 	.short	(.L_61 - .L_60)
.L_60:
        /*005c*/ 	.word	0x00000000


	//----- nvinfo : EIATTR_CBANK_PARAM_SIZE
	.align		4
.L_61:
        /*0060*/ 	.byte	0x03, 0x19
        /*0062*/ 	.short	0x0018


	//----- nvinfo : EIATTR_PARAM_CBANK
	.align		4
        /*0064*/ 	.byte	0x04, 0x0a
        /*0066*/ 	.short	(.L_63 - .L_62)
	.align		4
.L_62:
        /*0068*/ 	.word	index@(.nv.constant0._Z4add0iPfS_)
        /*006c*/ 	.short	0x0380
        /*006e*/ 	.short	0x0018


	//----- nvinfo : EIATTR_SW_WAR
	.align		4
.L_63:
        /*0070*/ 	.byte	0x04, 0x36
        /*0072*/ 	.short	(.L_65 - .L_64)
.L_64:
        /*0074*/ 	.word	0x00000008
.L_65:


//--------------------- .nv.callgraph             --------------------------
	.section	.nv.callgraph,"",@"SHT_CUDA_CALLGRAPH"
	.align	4
	.sectionentsize	8
	.align		4
        /*0000*/ 	.word	0x00000000
	.align		4
        /*0004*/ 	.word	0xffffffff
	.align		4
        /*0008*/ 	.word	0x00000000
	.align		4
        /*000c*/ 	.word	0xfffffffe
	.align		4
        /*0010*/ 	.word	0x00000000
	.align		4
        /*0014*/ 	.word	0xfffffffd
	.align		4
        /*0018*/ 	.word	0x00000000
	.align		4
        /*001c*/ 	.word	0xfffffffc


//--------------------- .text._Z4add2iPfS_        --------------------------
	.section	.text._Z4add2iPfS_,"ax",@progbits
	.align	128
        .global         _Z4add2iPfS_
        .type           _Z4add2iPfS_,@function
        .size           _Z4add2iPfS_,(.L_x_15 - _Z4add2iPfS_)
        .other          _Z4add2iPfS_,@"STO_CUDA_ENTRY STV_DEFAULT"
_Z4add2iPfS_:
.text._Z4add2iPfS_:
[----:B------:R-:W-:Y:S01]  /*0000*/  LDC R1, c[0x0][0x37c] ;  /* 0x0000df00ff017b82 */ /* 0x000fe20000000800 */
[----:B------:R-:W0:Y:S07]  /*0010*/  S2R R3, SR_TID.X ;  /* 0x0000000000037919 */ /* 0x000e2e0000002100 */
[----:B------:R-:W0:Y:S01]  /*0020*/  S2UR UR4, SR_CTAID.X ;  /* 0x00000000000479c3 */ /* 0x000e220000002500 */
[----:B------:R-:W1:Y:S07]  /*0030*/  LDCU UR6, c[0x0][0x380] ;  /* 0x00007000ff0677ac */ /* 0x000e6e0008000800 */
[----:B------:R-:W0:Y:S01]  /*0040*/  LDC R0, c[0x0][0x360] ;  /* 0x0000d800ff007b82 */ /* 0x000e220000000800 */
[----:B------:R-:W2:Y:S01]  /*0050*/  LDCU UR5, c[0x0][0x370] ;  /* 0x00006e00ff0577ac */ /* 0x000ea20008000800 */
[----:B0-----:R-:W-:-:S02]  /*0060*/  IMAD R3, R0, UR4, R3 ;  /* 0x0000000400037c24 */ /* 0x001fc4000f8e0203 */
[----:B--2---:R-:W-:-:S03]  /*0070*/  IMAD R0, R0, UR5, RZ ;  /* 0x0000000500007c24 */ /* 0x004fc6000f8e02ff */
[----:B-1----:R-:W-:-:S13]  /*0080*/  ISETP.GE.AND P0, PT, R3, UR6, PT ;  /* 0x0000000603007c0c */ /* 0x002fda000bf06270 */
[----:B------:R-:W-:Y:S05]  /*0090*/  @P0 EXIT ;  /* 0x000000000000094d */ /* 0x000fea0003800000 */
[----:B------:R-:W0:Y:S01]  /*00a0*/  I2F.U32.RP R8, R0 ;  /* 0x0000000000087306 */ /* 0x000e220000209000 */
[C---:B------:R-:W-:Y:S01]  /*00b0*/  IMAD.IADD R2, R0.reuse, 0x1, R3 ;  /* 0x0000000100027824 */ /* 0x040fe200078e0203 */
[----:B------:R-:W-:Y:S01]  /*00c0*/  IADD3 R9, PT, PT, RZ, -R0, RZ ;  /* 0x80000000ff097210 */ /* 0x000fe20007ffe0ff */
[----:B------:R-:W1:Y:S01]  /*00d0*/  LDCU.64 UR4, c[0x0][0x358] ;  /* 0x00006b00ff0477ac */ /* 0x000e620008000a00 */
[----:B------:R-:W-:Y:S01]  /*00e0*/  ISETP.NE.U32.AND P2, PT, R0, RZ, PT ;  /* 0x000000ff0000720c */ /* 0x000fe20003f45070 */
[----:B------:R-:W-:Y:S01]  /*00f0*/  BSSY.RECONVERGENT B0, `(.L_x_0) ;  /* 0x0000028000007945 */ /* 0x000fe20003800200 */
[C---:B------:R-:W-:Y:S02]  /*0100*/  ISETP.GE.AND P0, PT, R2.reuse, UR6, PT ;  /* 0x0000000602007c0c */ /* 0x040fe4000bf06270 */
[----:B------:R-:W-:Y:S02]  /*0110*/  VIMNMX R7, PT, PT, R2, UR6, !PT ;  /* 0x0000000602077c48 */ /* 0x000fe4000ffe0100 */
[----:B------:R-:W-:-:S04]  /*0120*/  SEL R6, RZ, 0x1, P0 ;  /* 0x00000001ff067807 */ /* 0x000fc80000000000 */
[----:B------:R-:W-:Y:S01]  /*0130*/  IADD3 R7, PT, PT, R7, -R2, -R6 ;  /* 0x8000000207077210 */ /* 0x000fe20007ffe806 */
[----:B0-----:R-:W0:Y:S02]  /*0140*/  MUFU.RCP R8, R8 ;  /* 0x0000000800087308 */ /* 0x001e240000001000 */
[----:B0-----:R-:W-:-:S06]  /*0150*/  IADD3 R4, PT, PT, R8, 0xffffffe, RZ ;  /* 0x0ffffffe08047810 */ /* 0x001fcc0007ffe0ff */
[----:B------:R0:W2:Y:S02]  /*0160*/  F2I.FTZ.U32.TRUNC.NTZ R5, R4 ;  /* 0x0000000400057305 */ /* 0x0000a4000021f000 */
[----:B0-----:R-:W-:Y:S02]  /*0170*/  HFMA2 R4, -RZ, RZ, 0, 0 ;  /* 0x00000000ff047431 */ /* 0x001fe400000001ff */
[----:B--2---:R-:W-:-:S04]  /*0180*/  IMAD R9, R9, R5, RZ ;  /* 0x0000000509097224 */ /* 0x004fc800078e02ff */
[----:B------:R-:W-:-:S06]  /*0190*/  IMAD.HI.U32 R8, R5, R9, R4 ;  /* 0x0000000905087227 */ /* 0x000fcc00078e0004 */
[----:B------:R-:W-:-:S05]  /*01a0*/  IMAD.HI.U32 R5, R8, R7, RZ ;  /* 0x0000000708057227 */ /* 0x000fca00078e00ff */
[----:B------:R-:W-:-:S05]  /*01b0*/  IADD3 R2, PT, PT, -R5, RZ, RZ ;  /* 0x000000ff05027210 */ /* 0x000fca0007ffe1ff */
[----:B------:R-:W-:-:S05]  /*01c0*/  IMAD R7, R0, R2, R7 ;  /* 0x0000000200077224 */ /* 0x000fca00078e0207 */
[----:B------:R-:W-:-:S13]  /*01d0*/  ISETP.GE.U32.AND P0, PT, R7, R0, PT ;  /* 0x000000000700720c */ /* 0x000fda0003f06070 */
[----:B------:R-:W-:Y:S01]  /*01e0*/  @P0 IMAD.IADD R7, R7, 0x1, -R0 ;  /* 0x0000000107070824 */ /* 0x000fe200078e0a00 */
[----:B------:R-:W-:-:S04]  /*01f0*/  @P0 IADD3 R5, PT, PT, R5, 0x1, RZ ;  /* 0x0000000105050810 */ /* 0x000fc80007ffe0ff */
[----:B------:R-:W-:-:S13]  /*0200*/  ISETP.GE.U32.AND P1, PT, R7, R0, PT ;  /* 0x000000000700720c */ /* 0x000fda0003f26070 */
[----:B------:R-:W-:Y:S02]  /*0210*/  @P1 IADD3 R5, PT, PT, R5, 0x1, RZ ;  /* 0x0000000105051810 */ /* 0x000fe40007ffe0ff */
[----:B------:R-:W-:-:S05]  /*0220*/  @!P2 LOP3.LUT R5, RZ, R0, RZ, 0x33, !PT ;  /* 0x00000000ff05a212 */ /* 0x000fca00078e33ff */
[----:B------:R-:W-:-:S05]  /*0230*/  IMAD.IADD R2, R6, 0x1, R5 ;  /* 0x0000000106027824 */ /* 0x000fca00078e0205 */
[C---:B------:R-:W-:Y:S02]  /*0240*/  LOP3.LUT R4, R2.reuse, 0x3, RZ, 0xc0, !PT ;  /* 0x0000000302047812 */ /* 0x040fe400078ec0ff */
[----:B------:R-:W-:Y:S02]  /*0250*/  ISETP.GE.U32.AND P1, PT, R2, 0x3, PT ;  /* 0x000000030200780c */ /* 0x000fe40003f26070 */
[----:B------:R-:W-:-:S13]  /*0260*/  ISETP.NE.AND P0, PT, R4, 0x3, PT ;  /* 0x000000030400780c */ /* 0x000fda0003f05270 */
[----:B-1----:R-:W-:Y:S05]  /*0270*/  @!P0 BRA `(.L_x_1) ;  /* 0x00000000003c8947 */ /* 0x002fea0003800000 */
[----:B------:R-:W0:Y:S01]  /*0280*/  LDC.64 R8, c[0x0][0x390] ;  /* 0x0000e400ff087b82 */ /* 0x000e220000000a00 */
[----:B------:R-:W-:-:S04]  /*0290*/  IADD3 R2, PT, PT, R2, 0x1, RZ ;  /* 0x0000000102027810 */ /* 0x000fc80007ffe0ff */
[----:B------:R-:W-:-:S03]  /*02a0*/  LOP3.LUT R2, R2, 0x3, RZ, 0xc0, !PT ;  /* 0x0000000302027812 */ /* 0x000fc600078ec0ff */
[----:B------:R-:W1:Y:S01]  /*02b0*/  LDC.64 R10, c[0x0][0x388] ;  /* 0x0000e200ff0a7b82 */ /* 0x000e620000000a00 */
[----:B------:R-:W-:-:S07]  /*02c0*/  IADD3 R2, PT, PT, -R2, RZ, RZ ;  /* 0x000000ff02027210 */ /* 0x000fce0007ffe1ff */
.L_x_2:
[----:B-1----:R-:W-:-:S04]  /*02d0*/  IMAD.WIDE R6, R3, 0x4, R10 ;  /* 0x0000000403067825 */ /* 0x002fc800078e020a */
[----:B0-2---:R-:W-:Y:S02]  /*02e0*/  IMAD.WIDE R4, R3, 0x4, R8 ;  /* 0x0000000403047825 */ /* 0x005fe400078e0208 */
[----:B------:R-:W2:Y:S04]  /*02f0*/  LDG.E R6, desc[UR4][R6.64] ;  /* 0x0000000406067981 */ /* 0x000ea8000c1e1900 */
[----:B------:R-:W2:Y:S01]  /*0300*/  LDG.E R13, desc[UR4][R4.64] ;  /* 0x00000004040d7981 */ /* 0x000ea2000c1e1900 */
[----:B------:R-:W-:Y:S01]  /*0310*/  VIADD R2, R2, 0x1 ;  /* 0x0000000102027836 */ /* 0x000fe20000000000 */
[----:B------:R-:W-:-:S04]  /*0320*/  IADD3 R3, PT, PT, R0, R3, RZ ;  /* 0x0000000300037210 */ /* 0x000fc80007ffe0ff */
[----:B------:R-:W-:Y:S01]  /*0330*/  ISETP.NE.AND P0, PT, R2, RZ, PT ;  /* 0x000000ff0200720c */ /* 0x000fe20003f05270 */
[----:B--2---:R-:W-:-:S05]  /*0340*/  FADD R13, R6, R13 ;  /* 0x0000000d060d7221 */ /* 0x004fca0000000000 */
[----:B------:R2:W-:Y:S07]  /*0350*/  STG.E desc[UR4][R4.64], R13 ;  /* 0x0000000d04007986 */ /* 0x0005ee000c101904 */
[----:B------:R-:W-:Y:S05]  /*0360*/  @P0 BRA `(.L_x_2) ;  /* 0xfffffffc00d80947 */ /* 0x000fea000383ffff */
.L_x_1:
[----:B------:R-:W-:Y:S05]  /*0370*/  BSYNC.RECONVERGENT B0 ;  /* 0x0000000000007941 */ /* 0x000fea0003800200 */
.L_x_0:
[----:B------:R-:W-:Y:S05]  /*0380*/  @!P1 EXIT ;  /* 0x000000000000994d */ /* 0x000fea0003800000 */
.L_x_3:
[----:B-12---:R-:W0:Y:S08]  /*0390*/  LDC.64 R4, c[0x0][0x388] ;  /* 0x0000e200ff047b82 */ /* 0x006e300000000a00 */
[----:B------:R-:W1:Y:S01]  /*03a0*/  LDC.64 R6, c[0x0][0x390] ;  /* 0x0000e400ff067b82 */ /* 0x000e620000000a00 */
[----:B0-----:R-:W-:-:S05]  /*03b0*/  IMAD.WIDE R12, R3, 0x4, R4 ;  /* 0x00000004030c7825 */ /* 0x001fca00078e0204 */
[----:B------:R-:W2:Y:S01]  /*03c0*/  LDG.E R2, desc[UR4][R12.64] ;  /* 0x000000040c027981 */ /* 0x000ea2000c1e1900 */
[----:B-1----:R-:W-:-:S05]  /*03d0*/  IMAD.WIDE R14, R3, 0x4, R6 ;  /* 0x00000004030e7825 */ /* 0x002fca00078e0206 */
[----:B------:R-:W2:Y:S01]  /*03e0*/  LDG.E R5, desc[UR4][R14.64] ;  /* 0x000000040e057981 */ /* 0x000ea2000c1e1900 */
[----:B------:R-:W-:-:S04]  /*03f0*/  IMAD.WIDE R6, R0, 0x4, R14 ;  /* 0x0000000400067825 */ /* 0x000fc800078e020e */
[----:B--2---:R-:W-:Y:S01]  /*0400*/  FADD R17, R2, R5 ;  /* 0x0000000502117221 */ /* 0x004fe20000000000 */
[----:B------:R-:W-:-:S04]  /*0410*/  IMAD.WIDE R4, R0, 0x4, R12 ;  /* 0x0000000400047825 */ /* 0x000fc800078e020c */
[----:B------:R0:W-:Y:S04]  /*0420*/  STG.E desc[UR4][R14.64], R17 ;  /* 0x000000110e007986 */ /* 0x0001e8000c101904 */
[----:B------:R-:W2:Y:S04]  /*0430*/  LDG.E R2, desc[UR4][R4.64] ;  /* 0x0000000404027981 */ /* 0x000ea8000c1e1900 */
[----:B------:R-:W2:Y:S01]  /*0440*/  LDG.E R9, desc[UR4][R6.64] ;  /* 0x0000000406097981 */ /* 0x000ea2000c1e1900 */
[----:B------:R-:W-:-:S04]  /*0450*/  IMAD.WIDE R10, R0, 0x4, R6 ;  /* 0x00000004000a7825 */ /* 0x000fc800078e0206 */
[----:B--2---:R-:W-:Y:S01]  /*0460*/  FADD R19, R2, R9 ;  /* 0x0000000902137221 */ /* 0x004fe20000000000 */
[----:B------:R-:W-:-:S04]  /*0470*/  IMAD.WIDE R8, R0, 0x4, R4 ;  /* 0x0000000400087825 */ /* 0x000fc800078e0204 */
[----:B------:R1:W-:Y:S04]  /*0480*/  STG.E desc[UR4][R6.64], R19 ;  /* 0x0000001306007986 */ /* 0x0003e8000c101904 */
[----:B------:R-:W2:Y:S04]  /*0490*/  LDG.E R2, desc[UR4][R8.64] ;  /* 0x0000000408027981 */ /* 0x000ea8000c1e1900 */
[----:B------:R-:W2:Y:S01]  /*04a0*/  LDG.E R13, desc[UR4][R10.64] ;  /* 0x000000040a0d7981 */ /* 0x000ea2000c1e1900 */
[----:B0-----:R-:W-:-:S04]  /*04b0*/  IMAD.WIDE R14, R0, 0x4, R10 ;  /* 0x00000004000e7825 */ /* 0x001fc800078e020a */
[----:B--2---:R-:W-:Y:S01]  /*04c0*/  FADD R21, R2, R13 ;  /* 0x0000000d02157221 */ /* 0x004fe20000000000 */
[----:B------:R-:W-:-:S04]  /*04d0*/  IMAD.WIDE R12, R0, 0x4, R8 ;  /* 0x00000004000c7825 */ /* 0x000fc800078e0208 */
[----:B------:R1:W-:Y:S04]  /*04e0*/  STG.E desc[UR4][R10.64], R21 ;  /* 0x000000150a007986 */ /* 0x0003e8000c101904 */
[----:B------:R-:W2:Y:S04]  /*04f0*/  LDG.E R12, desc[UR4][R12.64] ;  /* 0x000000040c0c7981 */ /* 0x000ea8000c1e1900 */
[----:B------:R-:W2:Y:S01]  /*0500*/  LDG.E R5, desc[UR4][R14.64] ;  /* 0x000000040e057981 */ /* 0x000ea2000c1e1900 */
[----:B------:R-:W-:-:S04]  /*0510*/  LEA R3, R0, R3, 0x2 ;  /* 0x0000000300037211 */ /* 0x000fc800078e10ff */
[----:B------:R-:W-:Y:S01]  /*0520*/  ISETP.GE.AND P0, PT, R3, UR6, PT ;  /* 0x0000000603007c0c */ /* 0x000fe2000bf06270 */
[----:B--2---:R-:W-:-:S05]  /*0530*/  FADD R5, R12, R5 ;  /* 0x000000050c057221 */ /* 0x004fca0000000000 */
[----:B------:R1:W-:Y:S07]  /*0540*/  STG.E desc[UR4][R14.64], R5 ;  /* 0x000000050e007986 */ /* 0x0003ee000c101904 */
[----:B------:R-:W-:Y:S05]  /*0550*/  @!P0 BRA `(.L_x_3) ;  /* 0xfffffffc008c8947 */ /* 0x000fea000383ffff */
[----:B------:R-:W-:Y:S05]  /*0560*/  EXIT ;  /* 0x000000000000794d */ /* 0x000fea0003800000 */
.L_x_4:
[----:B------:R-:W-:-:S00]  /*0570*/  BRA `(.L_x_4) ;  /* 0xfffffffc00fc7947 */ /* 0x000fc0000383ffff */
[----:B------:R-:W-:-:S00]  /*0580*/  NOP ;  /* 0x0000000000007918 */ /* 0x000fc00000000000 */
[----:B------:R-:W-:-:S00]  /*0590*/  NOP ;  /* 0x0000000000007918 */ /* 0x000fc00000000000 */
[----:B------:R-:W-:-:S00]  /*05a0*/  NOP ;  /* 0x0000000000007918 */ /* 0x000fc00000000000 */
[----:B------:R-:W-:-:S00]  /*05b0*/  NOP ;  /* 0x0000000000007918 */ /* 0x000fc00000000000 */
[----:B------:R-:W-:-:S00]  /*05c0*/  NOP ;  /* 0x0000000000007918 */ /* 0x000fc00000000000 */
[----:B------:R-:W-:-:S00]  /*05d0*/  NOP ;  /* 0x0000000000007918 */ /* 0x000fc00000000000 */
[----:B------:R-:W-:-:S00]  /*05e0*/  NOP ;  /* 0x0000000000007918 */ /* 0x000fc00000000000 */
[----:B------:R-:W-:-:S00]  /*05f0*/  NOP ;  /* 0x0000000000007918 */ /* 0x000fc00000000000 */
.L_x_15:


//--------------------- .text._Z4add1iPfS_        --------------------------
	.section	.text._Z4add1iPfS_,"ax",@progbits
	.align	128
        .global         _Z4add1iPfS_
        .type           _Z4add1iPfS_,@function
        .size           _Z4add1iPfS_,(.L_x_16 - _Z4add1iPfS_)
        .other          _Z4add1iPfS_,@"STO_CUDA_ENTRY STV_DEFAULT"
_Z4add1iPfS_:
.text._Z4add1iPfS_:
        /* <DEDUP_REMOVED lines=45> */
.L_x_7:
        /* <DEDUP_REMOVED lines=10> */
.L_x_6:
[----:B------:R-:W-:Y:S05]  /*0370*/  BSYNC.RECONVERGENT B0 ;  /* 0x0000000000007941 */ /* 0x000fea0003800200 */
.L_x_5:
[----:B------:R-:W-:Y:S05]  /*0380*/  @!P1 EXIT ;  /* 0x000000000000994d */ /* 0x000fea0003800000 */
.L_x_8:
        /* <DEDUP_REMOVED lines=30> */
.L_x_9:
        /* <DEDUP_REMOVED lines=9> */
.L_x_16:


//--------------------- .text._Z4add0iPfS_        --------------------------
	.section	.text._Z4add0iPfS_,"ax",@progbits
	.align	128
        .global         _Z4add0iPfS_
        .type           _Z4add0iPfS_,@function
        .size           _Z4add0iPfS_,(.L_x_17 - _Z4add0iPfS_)
        .other          _Z4add0iPfS_,@"STO_CUDA_ENTRY STV_DEFAULT"
_Z4add0iPfS_:
.text._Z4add0iPfS_:
        /* <DEDUP_REMOVED lines=45> */
.L_x_12:
        /* <DEDUP_REMOVED lines=10> */
.L_x_11:
[----:B------:R-:W-:Y:S05]  /*0370*/  BSYNC.RECONVERGENT B0 ;  /* 0x0000000000007941 */ /* 0x000fea0003800200 */
.L_x_10:
[----:B------:R-:W-:Y:S05]  /*0380*/  @!P1 EXIT ;  /* 0x000000000000994d */ /* 0x000fea0003800000 */
.L_x_13:
        /* <DEDUP_REMOVED lines=30> */
.L_x_14:
        /* <DEDUP_REMOVED lines=9> */
.L_x_17:


//--------------------- .nv.shared.reserved.0     --------------------------
	.section	.nv.shared.reserved.0,"aw",@nobits
	.weak		__nv_reservedSMEM_offset_0_alias
	.size		__nv_reservedSMEM_offset_0_alias, 0, 64
	.other		__nv_reservedSMEM_offset_0_alias,@"STO_CUDA_RESERVED_SHARED STV_DEFAULT"
__nv_reservedSMEM_offset_0_alias:
	.zero		0
	.zero		64


//--------------------- .nv.constant0._Z4add2iPfS_ --------------------------
	.section	.nv.constant0._Z4add2iPfS_,"a",@progbits
	.sectionflags	@""
	.align	4
.nv.constant0._Z4add2iPfS_:
	.zero		920


//--------------------- .nv.constant0._Z4add1iPfS_ --------------------------
	.section	.nv.constant0._Z4add1iPfS_,"a",@progbits
	.sectionflags	@""
	.align	4
.nv.constant0._Z4add1iPfS_:
	.zero		920


//--------------------- .nv.constant0._Z4add0iPfS_ --------------------------
	.section	.nv.constant0._Z4add0iPfS_,"a",@progbits
	.sectionflags	@""
	.align	4
.nv.constant0._Z4add0iPfS_:
	.zero		920


//--------------------- SYMBOLS --------------------------

	.type		.nv.reservedSmem.offset0,@object
	.size		.nv.reservedSmem.offset0,0x4
